//
// Generated by NVIDIA NVVM Compiler
//
// Compiler Build ID: CL-36424714
// Cuda compilation tools, release 13.0, V13.0.88
// Based on NVVM 20.0.0
//

.version 9.0
.target sm_100
.address_size 64

	// .globl	_Z18computation_kernelPfi
.const .align 4 .b8 INDEXES[8192];
.extern .shared .align 16 .b8 data[];

.visible .entry _Z18computation_kernelPfi(
	.param .u64 .ptr .align 1 _Z18computation_kernelPfi_param_0,
	.param .u32 _Z18computation_kernelPfi_param_1
)
{
	.reg .pred 	%p<9>;
	.reg .b32 	%r<41>;
	.reg .b32 	%f<9>;
	.reg .b64 	%rd<13>;

	ld.param.u64 	%rd2, [_Z18computation_kernelPfi_param_0];
	ld.param.u32 	%r15, [_Z18computation_kernelPfi_param_1];
	cvta.to.global.u64 	%rd1, %rd2;
	mov.u32 	%r16, %ctaid.x;
	mul.lo.s32 	%r1, %r15, %r16;
	mov.u32 	%r40, %tid.x;
	setp.ge.s32 	%p1, %r40, %r15;
	@%p1 bra 	$L__BB0_3;
	mov.u32 	%r3, %ntid.x;
	mov.u64 	%rd6, INDEXES;
	mov.u32 	%r20, data;
	mov.u32 	%r37, %r40;
$L__BB0_2:
	add.s32 	%r17, %r37, %r1;
	mul.wide.s32 	%rd3, %r17, 4;
	add.s64 	%rd4, %rd1, %rd3;
	ld.global.f32 	%f1, [%rd4];
	mul.wide.s32 	%rd5, %r37, 4;
	add.s64 	%rd7, %rd6, %rd5;
	ld.const.u32 	%r18, [%rd7];
	shl.b32 	%r19, %r18, 2;
	add.s32 	%r21, %r20, %r19;
	st.shared.f32 	[%r21], %f1;
	add.s32 	%r37, %r37, %r3;
	setp.lt.s32 	%p2, %r37, %r15;
	@%p2 bra 	$L__BB0_2;
$L__BB0_3:
	bar.sync 	0;
	setp.lt.s32 	%p3, %r15, 2;
	@%p3 bra 	$L__BB0_8;
	mov.b32 	%r38, 1;
	mov.u32 	%r6, %ntid.x;
	mov.u32 	%r28, data;
$L__BB0_5:
	shl.b32 	%r38, %r38, 1;
	add.s32 	%r23, %r38, -1;
	not.b32 	%r24, %r38;
	and.b32  	%r25, %r24, %r23;
	popc.b32 	%r26, %r25;
	shr.u32 	%r9, %r15, %r26;
	setp.ge.u32 	%p4, %r40, %r9;
	mov.u32 	%r39, %r40;
	@%p4 bra 	$L__BB0_7;
$L__BB0_6:
	shl.b32 	%r27, %r39, 2;
	add.s32 	%r29, %r28, %r27;
	ld.shared.f32 	%f2, [%r29];
	shl.b32 	%r30, %r9, 2;
	add.s32 	%r31, %r29, %r30;
	ld.shared.f32 	%f3, [%r31];
	add.f32 	%f4, %f2, %f3;
	div.rn.f32 	%f5, %f4, 0f3FB504F3;
	sub.f32 	%f6, %f2, %f3;
	div.rn.f32 	%f7, %f6, 0f3FB504F3;
	st.shared.f32 	[%r29], %f5;
	st.shared.f32 	[%r31], %f7;
	add.s32 	%r39, %r39, %r6;
	setp.lt.s32 	%p5, %r39, %r9;
	@%p5 bra 	$L__BB0_6;
$L__BB0_7:
	bar.sync 	0;
	setp.lt.s32 	%p6, %r38, %r15;
	@%p6 bra 	$L__BB0_5;
$L__BB0_8:
	setp.ge.s32 	%p7, %r40, %r15;
	@%p7 bra 	$L__BB0_11;
	mov.u32 	%r10, %ntid.x;
	mov.u64 	%rd9, INDEXES;
	mov.u32 	%r34, data;
$L__BB0_10:
	mul.wide.s32 	%rd8, %r40, 4;
	add.s64 	%rd10, %rd9, %rd8;
	ld.const.u32 	%r32, [%rd10];
	shl.b32 	%r33, %r32, 2;
	add.s32 	%r35, %r34, %r33;
	ld.shared.f32 	%f8, [%r35];
	add.s32 	%r36, %r40, %r1;
	mul.wide.s32 	%rd11, %r36, 4;
	add.s64 	%rd12, %rd1, %rd11;
	st.global.f32 	[%rd12], %f8;
	add.s32 	%r40, %r40, %r10;
	setp.lt.s32 	%p8, %r40, %r15;
	@%p8 bra 	$L__BB0_10;
$L__BB0_11:
	ret;

}


// ===== COMPILED SASS (sm_100) =====

	.target	sm_100

	.elftype	@"ET_EXEC"


//--------------------- .note.nv.tkinfo           --------------------------
	.section	.note.nv.tkinfo,"",@"SHT_NOTE"
	.sectionflags	@"SHF_NOTE_NV_TKINFO"
	.tkinfo
        /*0018*/ 	.word	0x00000002
        /*0030*/ 	.string	""
        /*0030*/ 	.string	"ptxas"
        /*0030*/ 	.string	"Cuda compilation tools, release 13.0, V13.0.88"
        /*0030*/ 	.string	"Build cuda_13.0.r13.0/compiler.36424714_0"
        /*0030*/ 	.string	"-arch sm_100 -m 64 "



//--------------------- .note.nv.cuinfo           --------------------------
	.section	.note.nv.cuinfo,"",@"SHT_NOTE"
	.sectionflags	@"SHF_NOTE_NV_CUINFO"
        /*0018*/ 	.short	0x0002
        /*001a*/ 	.short	0x0064
        /*001c*/ 	.short	0x0082
	.zero		2


//--------------------- .nv.info                  --------------------------
	.section	.nv.info,"",@"SHT_CUDA_INFO"
	.align	4


	//----- nvinfo : EIATTR_REGCOUNT
	.align		4
        /*0000*/ 	.byte	0x04, 0x2f
        /*0002*/ 	.short	(.L_2 - .L_1)
	.align		4
.L_1:
        /*0004*/ 	.word	index@(_Z18computation_kernelPfi)
        /*0008*/ 	.word	0x00000016


	//----- nvinfo : EIATTR_FRAME_SIZE
	.align		4
.L_2:
        /*000c*/ 	.byte	0x04, 0x11
        /*000e*/ 	.short	(.L_4 - .L_3)
	.align		4
.L_3:
        /*0010*/ 	.word	index@($__internal_0_$__cuda_sm3x_div_rn_noftz_f32_slowpath)
        /*0014*/ 	.word	0x00000000


	//----- nvinfo : EIATTR_FRAME_SIZE
	.align		4
.L_4:
        /*0018*/ 	.byte	0x04, 0x11
        /*001a*/ 	.short	(.L_6 - .L_5)
	.align		4
.L_5:
        /*001c*/ 	.word	index@(_Z18computation_kernelPfi)
        /*0020*/ 	.word	0x00000000


	//----- nvinfo : EIATTR_MIN_STACK_SIZE
	.align		4
.L_6:
        /*0024*/ 	.byte	0x04, 0x12
        /*0026*/ 	.short	(.L_8 - .L_7)
	.align		4
.L_7:
        /*0028*/ 	.word	index@(_Z18computation_kernelPfi)
        /*002c*/ 	.word	0x00000000
.L_8:


//--------------------- .nv.compat                --------------------------
	.section	.nv.compat,"",@"SHT_CUDA_COMPAT_INFO"
	.align	4
        /*0000*/ 	.byte	0x02, 0x09, 0x00, 0x00, 0x02, 0x02, 0x01, 0x00, 0x02, 0x05, 0x05, 0x00, 0x03, 0x07, 0x01, 0x01
        /*0010*/ 	.byte	0x02, 0x03, 0x00, 0x00, 0x02, 0x06, 0x01, 0x00, 0x04, 0x0b, 0x08, 0x00, 0x01, 0x00, 0x00, 0x00
        /*0020*/ 	.byte	0x00, 0x00, 0x00, 0x00


//--------------------- .nv.info._Z18computation_kernelPfi --------------------------
	.section	.nv.info._Z18computation_kernelPfi,"",@"SHT_CUDA_INFO"
	.sectionflags	@""
	.align	4


	//----- nvinfo : EIATTR_CUDA_API_VERSION
	.align		4
        /*0000*/ 	.byte	0x04, 0x37
        /*0002*/ 	.short	(.L_10 - .L_9)
.L_9:
        /*0004*/ 	.word	0x00000082


	//----- nvinfo : EIATTR_KPARAM_INFO
	.align		4
.L_10:
        /*0008*/ 	.byte	0x04, 0x17
        /*000a*/ 	.short	(.L_12 - .L_11)
.L_11:
        /*000c*/ 	.word	0x00000000
        /*0010*/ 	.short	0x0001
        /*0012*/ 	.short	0x0008
        /*0014*/ 	.byte	0x00, 0xf0, 0x11, 0x00


	//----- nvinfo : EIATTR_KPARAM_INFO
	.align		4
.L_12:
        /*0018*/ 	.byte	0x04, 0x17
        /*001a*/ 	.short	(.L_14 - .L_13)
.L_13:
        /*001c*/ 	.word	0x00000000
        /*0020*/ 	.short	0x0000
        /*0022*/ 	.short	0x0000
        /*0024*/ 	.byte	0x00, 0xf5, 0x21, 0x00


	//----- nvinfo : EIATTR_SPARSE_MMA_MASK
	.align		4
.L_14:
        /*0028*/ 	.byte	0x03, 0x50
        /*002a*/ 	.short	0x0000


	//----- nvinfo : EIATTR_MAXREG_COUNT
	.align		4
        /*002c*/ 	.byte	0x03, 0x1b
        /*002e*/ 	.short	0x00ff


	//----- nvinfo : EIATTR_NUM_BARRIERS
	.align		4
        /*0030*/ 	.byte	0x02, 0x4c
        /*0032*/ 	.byte	0x01
	.zero		1


	//----- nvinfo : EIATTR_MERCURY_ISA_VERSION
	.align		4
        /*0034*/ 	.byte	0x03, 0x5f
        /*0036*/ 	.short	0x0101


	//----- nvinfo : EIATTR_VRC_CTA_INIT_COUNT
	.align		4
        /*0038*/ 	.byte	0x02, 0x4a
	.zero		1
	.zero		1


	//----- nvinfo : EIATTR_EXIT_INSTR_OFFSETS
	.align		4
        /*003c*/ 	.byte	0x04, 0x1c
        /*003e*/ 	.short	(.L_16 - .L_15)


	//   ....[0]....
.L_15:
        /*0040*/ 	.word	0x00000580


	//   ....[1]....
        /*0044*/ 	.word	0x00000680


	//----- nvinfo : EIATTR_CRS_STACK_SIZE
	.align		4
.L_16:
        /*0048*/ 	.byte	0x04, 0x1e
        /*004a*/ 	.short	(.L_18 - .L_17)
.L_17:
        /*004c*/ 	.word	0x00000000


	//----- nvinfo : EIATTR_CBANK_PARAM_SIZE
	.align		4
.L_18:
        /*0050*/ 	.byte	0x03, 0x19
        /*0052*/ 	.short	0x000c


	//----- nvinfo : EIATTR_PARAM_CBANK
	.align		4
        /*0054*/ 	.byte	0x04, 0x0a
        /*0056*/ 	.short	(.L_20 - .L_19)
	.align		4
.L_19:
        /*0058*/ 	.word	index@(.nv.constant0._Z18computation_kernelPfi)
        /*005c*/ 	.short	0x0380
        /*005e*/ 	.short	0x000c


	//----- nvinfo : EIATTR_SW_WAR
	.align		4
.L_20:
        /*0060*/ 	.byte	0x04, 0x36
        /*0062*/ 	.short	(.L_22 - .L_21)
.L_21:
        /*0064*/ 	.word	0x00000008
.L_22:


//--------------------- .nv.callgraph             --------------------------
	.section	.nv.callgraph,"",@"SHT_CUDA_CALLGRAPH"
	.align	4
	.sectionentsize	8
	.align		4
        /*0000*/ 	.word	0x00000000
	.align		4
        /*0004*/ 	.word	0xffffffff
	.align		4
        /*0008*/ 	.word	0x00000000
	.align		4
        /*000c*/ 	.word	0xfffffffe
	.align		4
        /*0010*/ 	.word	0x00000000
	.align		4
        /*0014*/ 	.word	0xfffffffd
	.align		4
        /*0018*/ 	.word	0x00000000
	.align		4
        /*001c*/ 	.word	0xfffffffc


//--------------------- .nv.constant3             --------------------------
	.section	.nv.constant3,"a",@progbits
	.align	4
.nv.constant3:
	.type		INDEXES,@object
	.size		INDEXES,(.L_0 - INDEXES)
INDEXES:
	.zero		8192
.L_0:


//--------------------- .text._Z18computation_kernelPfi --------------------------
	.section	.text._Z18computation_kernelPfi,"ax",@progbits
	.align	128
        .global         _Z18computation_kernelPfi
        .type           _Z18computation_kernelPfi,@function
        .size           _Z18computation_kernelPfi,(.L_x_25 - _Z18computation_kernelPfi)
        .other          _Z18computation_kernelPfi,@"STO_CUDA_ENTRY STV_DEFAULT"
_Z18computation_kernelPfi:
.text._Z18computation_kernelPfi:
[----:B------:R-:W-:Y:S01]  /*0000*/  LDC R1, c[0x0][0x37c] ;  /* 0x0000df00ff017b82 */ /* 0x000fe20000000800 */
[----:B------:R-:W0:Y:S01]  /*0010*/  S2R R2, SR_TID.X ;  /* 0x0000000000027919 */ /* 0x000e220000002100 */
[----:B------:R-:W1:Y:S06]  /*0020*/  LDCU UR4, c[0x0][0x388] ;  /* 0x00007100ff0477ac */ /* 0x000e6c0008000800 */
[----:B------:R-:W2:Y:S01]  /*0030*/  S2UR UR7, SR_CTAID.X ;  /* 0x00000000000779c3 */ /* 0x000ea20000002500 */
[----:B------:R-:W-:Y:S01]  /*0040*/  BSSY.RECONVERGENT B0, `(.L_x_0) ;  /* 0x0000015000007945 */ /* 0x000fe20003800200 */
[----:B------:R-:W3:Y:S01]  /*0050*/  LDCU.64 UR8, c[0x0][0x358] ;  /* 0x00006b00ff0877ac */ /* 0x000ee20008000a00 */
[----:B-1----:R-:W-:-:S05]  /*0060*/  IMAD.U32 R11, RZ, RZ, UR4 ;  /* 0x00000004ff0b7e24 */ /* 0x002fca000f8e00ff */
[----:B0-----:R-:W-:-:S13]  /*0070*/  ISETP.GE.AND P0, PT, R2, R11, PT ;  /* 0x0000000b0200720c */ /* 0x001fda0003f06270 */
[----:B--23--:R-:W-:Y:S05]  /*0080*/  @P0 BRA `(.L_x_1) ;  /* 0x0000000000400947 */ /* 0x00cfea0003800000 */
[----:B------:R-:W0:Y:S01]  /*0090*/  S2R R3, SR_CgaCtaId ;  /* 0x0000000000037919 */ /* 0x000e220000008800 */
[----:B------:R-:W1:Y:S01]  /*00a0*/  LDC R10, c[0x0][0x360] ;  /* 0x0000d800ff0a7b82 */ /* 0x000e620000000800 */
[----:B------:R-:W-:-:S07]  /*00b0*/  MOV R0, 0x400 ;  /* 0x0000040000007802 */ /* 0x000fce0000000f00 */
[----:B------:R-:W2:Y:S01]  /*00c0*/  LDC.64 R6, c[0x0][0x380] ;  /* 0x0000e000ff067b82 */ /* 0x000ea20000000a00 */
[----:B0-----:R-:W-:Y:S01]  /*00d0*/  LEA R0, R3, R0, 0x18 ;  /* 0x0000000003007211 */ /* 0x001fe200078ec0ff */
[----:B------:R-:W-:-:S07]  /*00e0*/  IMAD.MOV.U32 R3, RZ, RZ, R2 ;  /* 0x000000ffff037224 */ /* 0x000fce00078e0002 */
.L_x_2:
[----:B------:R-:W-:-:S04]  /*00f0*/  IMAD R5, R11, UR7, R3 ;  /* 0x000000070b057c24 */ /* 0x000fc8000f8e0203 */
[----:B0-2---:R-:W-:-:S06]  /*0100*/  IMAD.WIDE R4, R5, 0x4, R6 ;  /* 0x0000000405047825 */ /* 0x005fcc00078e0206 */
[----:B------:R-:W2:Y:S01]  /*0110*/  LDG.E R4, desc[UR8][R4.64] ;  /* 0x0000000804047981 */ /* 0x000ea2000c1e1900 */
[----:B------:R-:W-:Y:S02]  /*0120*/  IMAD.SHL.U32 R8, R3, 0x4, RZ ;  /* 0x0000000403087824 */ /* 0x000fe400078e00ff */
[----:B-1----:R-:W-:Y:S02]  /*0130*/  IMAD.IADD R3, R10, 0x1, R3 ;  /* 0x000000010a037824 */ /* 0x002fe400078e0203 */
[----:B------:R-:W0:Y:S03]  /*0140*/  LDC R9, c[0x3][R8] ;  /* 0x00c0000008097b82 */ /* 0x000e260000000800 */
[----:B------:R-:W-:Y:S01]  /*0150*/  ISETP.GE.AND P0, PT, R3, R11, PT ;  /* 0x0000000b0300720c */ /* 0x000fe20003f06270 */
[----:B0-----:R-:W-:-:S05]  /*0160*/  IMAD R9, R9, 0x4, R0 ;  /* 0x0000000409097824 */ /* 0x001fca00078e0200 */
[----:B--2---:R0:W-:Y:S07]  /*0170*/  STS [R9], R4 ;  /* 0x0000000409007388 */ /* 0x0041ee0000000800 */
[----:B------:R-:W-:Y:S05]  /*0180*/  @!P0 BRA `(.L_x_2) ;  /* 0xfffffffc00d88947 */ /* 0x000fea000383ffff */
.L_x_1:
[----:B------:R-:W-:Y:S05]  /*0190*/  BSYNC.RECONVERGENT B0 ;  /* 0x0000000000007941 */ /* 0x000fea0003800200 */
.L_x_0:
[----:B------:R-:W-:Y:S01]  /*01a0*/  BAR.SYNC.DEFER_BLOCKING 0x0 ;  /* 0x0000000000007b1d */ /* 0x000fe20000010000 */
[----:B------:R-:W-:-:S13]  /*01b0*/  ISETP.GE.AND P0, PT, R11, 0x2, PT ;  /* 0x000000020b00780c */ /* 0x000fda0003f06270 */
[----:B------:R-:W-:Y:S05]  /*01c0*/  @!P0 BRA `(.L_x_3) ;  /* 0x0000000000e88947 */ /* 0x000fea0003800000 */
[----:B------:R-:W1:Y:S01]  /*01d0*/  S2UR UR5, SR_CgaCtaId ;  /* 0x00000000000579c3 */ /* 0x000e620000008800 */
[----:B------:R-:W-:Y:S01]  /*01e0*/  UMOV UR4, 0x400 ;  /* 0x0000040000047882 */ /* 0x000fe20000000000 */
[----:B------:R-:W2:Y:S01]  /*01f0*/  LDCU UR10, c[0x0][0x360] ;  /* 0x00006c00ff0a77ac */ /* 0x000ea20008000800 */
[----:B------:R-:W-:Y:S01]  /*0200*/  UMOV UR6, 0x1 ;  /* 0x0000000100067882 */ /* 0x000fe20000000000 */
[----:B-12---:R-:W-:-:S12]  /*0210*/  ULEA UR5, UR5, UR4, 0x18 ;  /* 0x0000000405057291 */ /* 0x006fd8000f8ec0ff */
.L_x_11:
[----:B------:R-:W1:Y:S01]  /*0220*/  LDC R5, c[0x0][0x388] ;  /* 0x0000e200ff057b82 */ /* 0x000e620000000800 */
[----:B------:R-:W-:Y:S01]  /*0230*/  USHF.L.U32 UR6, UR6, 0x1, URZ ;  /* 0x0000000106067899 */ /* 0x000fe200080006ff */
[----:B------:R-:W-:Y:S03]  /*0240*/  BSSY.RECONVERGENT B0, `(.L_x_4) ;  /* 0x000002e000007945 */ /* 0x000fe60003800200 */
[----:B------:R-:W-:-:S04]  /*0250*/  UIADD3 UR4, UPT, UPT, UR6, -0x1, URZ ;  /* 0xffffffff06047890 */ /* 0x000fc8000fffe0ff */
[----:B------:R-:W-:-:S04]  /*0260*/  ULOP3.LUT UR4, UR6, UR4, URZ, 0xc, !UPT ;  /* 0x0000000406047292 */ /* 0x000fc8000f8e0cff */
[----:B------:R-:W-:-:S06]  /*0270*/  UPOPC UR4, UR4 ;  /* 0x00000004000472bf */ /* 0x000fcc0008000000 */
[----:B-1----:R-:W-:-:S04]  /*0280*/  SHF.R.U32.HI R5, RZ, UR4, R5 ;  /* 0x00000004ff057c19 */ /* 0x002fc80008011605 */
[----:B------:R-:W-:-:S13]  /*0290*/  ISETP.GE.U32.AND P0, PT, R2, R5, PT ;  /* 0x000000050200720c */ /* 0x000fda0003f06070 */
[----:B------:R-:W-:Y:S05]  /*02a0*/  @P0 BRA `(.L_x_5) ;  /* 0x00000000009c0947 */ /* 0x000fea0003800000 */
[----:B0-----:R-:W-:-:S07]  /*02b0*/  IMAD.MOV.U32 R4, RZ, RZ, R2 ;  /* 0x000000ffff047224 */ /* 0x001fce00078e0002 */
.L_x_10:
[C---:B-1----:R-:W-:Y:S01]  /*02c0*/  LEA R6, R4.reuse, UR5, 0x2 ;  /* 0x0000000504067c11 */ /* 0x042fe2000f8e10ff */
[----:B------:R-:W-:Y:S01]  /*02d0*/  IMAD.MOV.U32 R11, RZ, RZ, 0x3f3504f3 ;  /* 0x3f3504f3ff0b7424 */ /* 0x000fe200078e00ff */
[----:B------:R-:W-:Y:S01]  /*02e0*/  BSSY.RECONVERGENT B1, `(.L_x_6) ;  /* 0x0000012000017945 */ /* 0x000fe20003800200 */
[----:B------:R-:W-:Y:S02]  /*02f0*/  IMAD.MOV.U32 R8, RZ, RZ, 0x3fb504f3 ;  /* 0x3fb504f3ff087424 */ /* 0x000fe400078e00ff */
[----:B------:R-:W-:Y:S01]  /*0300*/  IMAD R7, R5, 0x4, R6 ;  /* 0x0000000405077824 */ /* 0x000fe200078e0206 */
[----:B------:R-:W-:Y:S01]  /*0310*/  LDS R9, [R6] ;  /* 0x0000000006097984 */ /* 0x000fe20000000800 */
[----:B------:R-:W-:Y:S01]  /*0320*/  FFMA R0, R11, -R8, 1 ;  /* 0x3f8000000b007423 */ /* 0x000fe20000000808 */
[----:B------:R-:W-:Y:S02]  /*0330*/  VIADD R4, R4, UR10 ;  /* 0x0000000a04047c36 */ /* 0x000fe40008000000 */
[----:B------:R-:W0:Y:S01]  /*0340*/  LDS R10, [R7] ;  /* 0x00000000070a7984 */ /* 0x000e220000000800 */
[----:B------:R-:W-:-:S02]  /*0350*/  FFMA R0, R0, R11, 0.70710676908493041992 ;  /* 0x3f3504f300007423 */ /* 0x000fc4000000000b */
[----:B------:R-:W-:Y:S01]  /*0360*/  ISETP.GE.AND P2, PT, R4, R5, PT ;  /* 0x000000050400720c */ /* 0x000fe20003f46270 */
[----:B0-----:R-:W-:-:S04]  /*0370*/  FADD R3, R9, R10 ;  /* 0x0000000a09037221 */ /* 0x001fc80000000000 */
[----:B------:R-:W0:Y:S01]  /*0380*/  FCHK P0, R3, 1.4142135381698608398 ;  /* 0x3fb504f303007902 */ /* 0x000e220000000000 */
[----:B------:R-:W-:-:S04]  /*0390*/  FFMA R11, R3, R0, RZ ;  /* 0x00000000030b7223 */ /* 0x000fc800000000ff */
[----:B------:R-:W-:-:S04]  /*03a0*/  FFMA R12, R11, -1.4142135381698608398, R3 ;  /* 0xbfb504f30b0c7823 */ /* 0x000fc80000000003 */
[----:B------:R-:W-:Y:S01]  /*03b0*/  FFMA R11, R0, R12, R11 ;  /* 0x0000000c000b7223 */ /* 0x000fe2000000000b */
[----:B0-----:R-:W-:Y:S06]  /*03c0*/  @!P0 BRA `(.L_x_7) ;  /* 0x00000000000c8947 */ /* 0x001fec0003800000 */
[----:B------:R-:W-:-:S07]  /*03d0*/  MOV R12, 0x3f0 ;  /* 0x000003f0000c7802 */ /* 0x000fce0000000f00 */
[----:B------:R-:W-:Y:S05]  /*03e0*/  CALL.REL.NOINC `($__internal_0_$__cuda_sm3x_div_rn_noftz_f32_slowpath) ;  /* 0x0000000000a87944 */ /* 0x000fea0003c00000 */
[----:B------:R-:W-:-:S07]  /*03f0*/  IMAD.MOV.U32 R11, RZ, RZ, R0 ;  /* 0x000000ffff0b7224 */ /* 0x000fce00078e0000 */
.L_x_7:
[----:B------:R-:W-:Y:S05]  /*0400*/  BSYNC.RECONVERGENT B1 ;  /* 0x0000000000017941 */ /* 0x000fea0003800200 */
.L_x_6:
[----:B------:R-:W-:Y:S01]  /*0410*/  FADD R12, R9, -R10 ;  /* 0x8000000a090c7221 */ /* 0x000fe20000000000 */
[----:B------:R-:W-:Y:S01]  /*0420*/  IMAD.MOV.U32 R3, RZ, RZ, 0x3f3504f3 ;  /* 0x3f3504f3ff037424 */ /* 0x000fe200078e00ff */
[----:B------:R-:W-:Y:S02]  /*0430*/  BSSY.RECONVERGENT B1, `(.L_x_8) ;  /* 0x000000b000017945 */ /* 0x000fe40003800200 */
[----:B------:R-:W0:Y:S01]  /*0440*/  FCHK P0, R12, 1.4142135381698608398 ;  /* 0x3fb504f30c007902 */ /* 0x000e220000000000 */
[----:B------:R-:W-:-:S04]  /*0450*/  FFMA R0, R3, -R8, 1 ;  /* 0x3f80000003007423 */ /* 0x000fc80000000808 */
[----:B------:R-:W-:-:S04]  /*0460*/  FFMA R0, R0, R3, 0.70710676908493041992 ;  /* 0x3f3504f300007423 */ /* 0x000fc80000000003 */
[----:B------:R-:W-:-:S04]  /*0470*/  FFMA R3, R0, R12, RZ ;  /* 0x0000000c00037223 */ /* 0x000fc800000000ff */
[----:B------:R-:W-:-:S04]  /*0480*/  FFMA R10, R3, -1.4142135381698608398, R12 ;  /* 0xbfb504f3030a7823 */ /* 0x000fc8000000000c */
[----:B------:R-:W-:Y:S01]  /*0490*/  FFMA R0, R0, R10, R3 ;  /* 0x0000000a00007223 */ /* 0x000fe20000000003 */
[----:B0-----:R-:W-:Y:S06]  /*04a0*/  @!P0 BRA `(.L_x_9) ;  /* 0x00000000000c8947 */ /* 0x001fec0003800000 */
[----:B------:R-:W-:Y:S01]  /*04b0*/  IMAD.MOV.U32 R3, RZ, RZ, R12 ;  /* 0x000000ffff037224 */ /* 0x000fe200078e000c */
[----:B------:R-:W-:-:S07]  /*04c0*/  MOV R12, 0x4e0 ;  /* 0x000004e0000c7802 */ /* 0x000fce0000000f00 */
[----:B------:R-:W-:Y:S05]  /*04d0*/  CALL.REL.NOINC `($__internal_0_$__cuda_sm3x_div_rn_noftz_f32_slowpath) ;  /* 0x00000000006c7944 */ /* 0x000fea0003c00000 */
.L_x_9:
[----:B------:R-:W-:Y:S05]  /*04e0*/  BSYNC.RECONVERGENT B1 ;  /* 0x0000000000017941 */ /* 0x000fea0003800200 */
.L_x_8:
[----:B------:R1:W-:Y:S04]  /*04f0*/  STS [R6], R11 ;  /* 0x0000000b06007388 */ /* 0x0003e80000000800 */
[----:B------:R1:W-:Y:S01]  /*0500*/  STS [R7], R0 ;  /* 0x0000000007007388 */ /* 0x0003e20000000800 */
[----:B------:R-:W-:Y:S05]  /*0510*/  @!P2 BRA `(.L_x_10) ;  /* 0xfffffffc0068a947 */ /* 0x000fea000383ffff */
.L_x_5:
[----:B------:R-:W-:Y:S05]  /*0520*/  BSYNC.RECONVERGENT B0 ;  /* 0x0000000000007941 */ /* 0x000fea0003800200 */
.L_x_4:
[----:B-1----:R-:W1:Y:S08]  /*0530*/  LDC R11, c[0x0][0x388] ;  /* 0x0000e200ff0b7b82 */ /* 0x002e700000000800 */
[----:B------:R-:W-:Y:S01]  /*0540*/  BAR.SYNC.DEFER_BLOCKING 0x0 ;  /* 0x0000000000007b1d */ /* 0x000fe20000010000 */
[----:B-1----:R-:W-:-:S13]  /*0550*/  ISETP.LE.AND P0, PT, R11, UR6, PT ;  /* 0x000000060b007c0c */ /* 0x002fda000bf03270 */
[----:B------:R-:W-:Y:S05]  /*0560*/  @!P0 BRA `(.L_x_11) ;  /* 0xfffffffc002c8947 */ /* 0x000fea000383ffff */
.L_x_3:
[----:B------:R-:W-:-:S13]  /*0570*/  ISETP.GE.AND P0, PT, R2, R11, PT ;  /* 0x0000000b0200720c */ /* 0x000fda0003f06270 */
[----:B------:R-:W-:Y:S05]  /*0580*/  @P0 EXIT ;  /* 0x000000000000094d */ /* 0x000fea0003800000 */
[----:B------:R-:W1:Y:S01]  /*0590*/  S2UR UR5, SR_CgaCtaId ;  /* 0x00000000000579c3 */ /* 0x000e620000008800 */
[----:B------:R-:W-:Y:S01]  /*05a0*/  UMOV UR4, 0x400 ;  /* 0x0000040000047882 */ /* 0x000fe20000000000 */
[----:B------:R-:W2:Y:S06]  /*05b0*/  LDCU UR6, c[0x0][0x360] ;  /* 0x00006c00ff0677ac */ /* 0x000eac0008000800 */
[----:B------:R-:W3:Y:S01]  /*05c0*/  LDC.64 R6, c[0x0][0x380] ;  /* 0x0000e000ff067b82 */ /* 0x000ee20000000a00 */
[----:B-12---:R-:W-:-:S12]  /*05d0*/  ULEA UR4, UR5, UR4, 0x18 ;  /* 0x0000000405047291 */ /* 0x006fd8000f8ec0ff */
.L_x_12:
[C---:B------:R-:W-:Y:S02]  /*05e0*/  IMAD.SHL.U32 R0, R2.reuse, 0x4, RZ ;  /* 0x0000000402007824 */ /* 0x040fe400078e00ff */
[----:B-1----:R-:W-:Y:S02]  /*05f0*/  IMAD R5, R11, UR7, R2 ;  /* 0x000000070b057c24 */ /* 0x002fe4000f8e0202 */
[----:B------:R-:W-:Y:S02]  /*0600*/  VIADD R2, R2, UR6 ;  /* 0x0000000602027c36 */ /* 0x000fe40008000000 */
[----:B------:R-:W1:Y:S01]  /*0610*/  LDC R0, c[0x3][R0] ;  /* 0x00c0000000007b82 */ /* 0x000e620000000800 */
[----:B0--3--:R-:W-:Y:S02]  /*0620*/  IMAD.WIDE R4, R5, 0x4, R6 ;  /* 0x0000000405047825 */ /* 0x009fe400078e0206 */
[----:B------:R-:W-:Y:S02]  /*0630*/  ISETP.GE.AND P0, PT, R2, R11, PT ;  /* 0x0000000b0200720c */ /* 0x000fe40003f06270 */
[----:B-1----:R-:W-:-:S06]  /*0640*/  LEA R3, R0, UR4, 0x2 ;  /* 0x0000000400037c11 */ /* 0x002fcc000f8e10ff */
[----:B------:R-:W0:Y:S04]  /*0650*/  LDS R3, [R3] ;  /* 0x0000000003037984 */ /* 0x000e280000000800 */
[----:B0-----:R1:W-:Y:S01]  /*0660*/  STG.E desc[UR8][R4.64], R3 ;  /* 0x0000000304007986 */ /* 0x0013e2000c101908 */
[----:B------:R-:W-:Y:S05]  /*0670*/  @!P0 BRA `(.L_x_12) ;  /* 0xfffffffc00d88947 */ /* 0x000fea000383ffff */
[----:B------:R-:W-:Y:S05]  /*0680*/  EXIT ;  /* 0x000000000000794d */ /* 0x000fea0003800000 */
        .weak           $__internal_0_$__cuda_sm3x_div_rn_noftz_f32_slowpath
        .type           $__internal_0_$__cuda_sm3x_div_rn_noftz_f32_slowpath,@function
        .size           $__internal_0_$__cuda_sm3x_div_rn_noftz_f32_slowpath,(.L_x_25 - $__internal_0_$__cuda_sm3x_div_rn_noftz_f32_slowpath)
$__internal_0_$__cuda_sm3x_div_rn_noftz_f32_slowpath:
[----:B------:R-:W-:Y:S01]  /*0690*/  SHF.R.U32.HI R14, RZ, 0x17, R8 ;  /* 0x00000017ff0e7819 */ /* 0x000fe20000011608 */
[----:B------:R-:W-:Y:S01]  /*06a0*/  BSSY.RECONVERGENT B2, `(.L_x_13) ;  /* 0x0000064000027945 */ /* 0x000fe20003800200 */
[----:B------:R-:W-:Y:S01]  /*06b0*/  SHF.R.U32.HI R0, RZ, 0x17, R3 ;  /* 0x00000017ff007819 */ /* 0x000fe20000011603 */
[----:B------:R-:W-:Y:S01]  /*06c0*/  IMAD.MOV.U32 R16, RZ, RZ, 0x3fb504f3 ;  /* 0x3fb504f3ff107424 */ /* 0x000fe200078e00ff */
[----:B------:R-:W-:Y:S02]  /*06d0*/  LOP3.LUT R14, R14, 0xff, RZ, 0xc0, !PT ;  /* 0x000000ff0e0e7812 */ /* 0x000fe400078ec0ff */
[----:B------:R-:W-:-:S03]  /*06e0*/  LOP3.LUT R18, R0, 0xff, RZ, 0xc0, !PT ;  /* 0x000000ff00127812 */ /* 0x000fc600078ec0ff */
[----:B------:R-:W-:Y:S01]  /*06f0*/  VIADD R15, R14, 0xffffffff ;  /* 0xffffffff0e0f7836 */ /* 0x000fe20000000000 */
[----:B------:R-:W-:-:S04]  /*0700*/  IADD3 R17, PT, PT, R18, -0x1, RZ ;  /* 0xffffffff12117810 */ /* 0x000fc80007ffe0ff */
[----:B------:R-:W-:-:S04]  /*0710*/  ISETP.GT.U32.AND P0, PT, R15, 0xfd, PT ;  /* 0x000000fd0f00780c */ /* 0x000fc80003f04070 */
[----:B------:R-:W-:-:S13]  /*0720*/  ISETP.GT.U32.OR P0, PT, R17, 0xfd, P0 ;  /* 0x000000fd1100780c */ /* 0x000fda0000704470 */
[----:B------:R-:W-:Y:S01]  /*0730*/  @!P0 IMAD.MOV.U32 R13, RZ, RZ, RZ ;  /* 0x000000ffff0d8224 */ /* 0x000fe200078e00ff */
[----:B------:R-:W-:Y:S06]  /*0740*/  @!P0 BRA `(.L_x_14) ;  /* 0x0000000000608947 */ /* 0x000fec0003800000 */
[----:B------:R-:W-:Y:S01]  /*0750*/  IMAD.MOV.U32 R0, RZ, RZ, 0x3fb504f3 ;  /* 0x3fb504f3ff007424 */ /* 0x000fe200078e00ff */
[----:B------:R-:W-:-:S04]  /*0760*/  FSETP.GTU.FTZ.AND P0, PT, |R3|, +INF , PT ;  /* 0x7f8000000300780b */ /* 0x000fc80003f1c200 */
[----:B------:R-:W-:-:S04]  /*0770*/  FSETP.GTU.FTZ.AND P1, PT, |R0|, +INF , PT ;  /* 0x7f8000000000780b */ /* 0x000fc80003f3c200 */
[----:B------:R-:W-:-:S13]  /*0780*/  PLOP3.LUT P0, PT, P0, P1, PT, 0xf8, 0x8f ;  /* 0x00000000008f781c */ /* 0x000fda0000703f70 */
[----:B------:R-:W-:Y:S05]  /*0790*/  @P0 BRA `(.L_x_15) ;  /* 0x00000004004c0947 */ /* 0x000fea0003800000 */
[----:B------:R-:W-:-:S13]  /*07a0*/  LOP3.LUT P0, RZ, R16, 0x7fffffff, R3, 0xc8, !PT ;  /* 0x7fffffff10ff7812 */ /* 0x000fda000780c803 */
[----:B------:R-:W-:Y:S05]  /*07b0*/  @!P0 BRA `(.L_x_16) ;  /* 0x00000004003c8947 */ /* 0x000fea0003800000 */
[C---:B------:R-:W-:Y:S02]  /*07c0*/  FSETP.NEU.FTZ.AND P3, PT, |R3|.reuse, +INF , PT ;  /* 0x7f8000000300780b */ /* 0x040fe40003f7d200 */
[----:B------:R-:W-:Y:S02]  /*07d0*/  FSETP.NEU.FTZ.AND P1, PT, |R0|, +INF , PT ;  /* 0x7f8000000000780b */ /* 0x000fe40003f3d200 */
[----:B------:R-:W-:-:S11]  /*07e0*/  FSETP.NEU.FTZ.AND P0, PT, |R3|, +INF , PT ;  /* 0x7f8000000300780b */ /* 0x000fd60003f1d200 */
[----:B------:R-:W-:Y:S05]  /*07f0*/  @!P1 BRA !P3, `(.L_x_16) ;  /* 0x00000004002c9947 */ /* 0x000fea0005800000 */
[----:B------:R-:W-:-:S04]  /*0800*/  LOP3.LUT P3, RZ, R3, 0x7fffffff, RZ, 0xc0, !PT ;  /* 0x7fffffff03ff7812 */ /* 0x000fc8000786c0ff */
[----:B------:R-:W-:-:S13]  /*0810*/  PLOP3.LUT P1, PT, P1, P3, PT, 0x2f, 0xf2 ;  /* 0x0000000000f2781c */ /* 0x000fda0000f26577 */
[----:B------:R-:W-:Y:S05]  /*0820*/  @P1 BRA `(.L_x_17) ;  /* 0x0000000400181947 */ /* 0x000fea0003800000 */
[----:B------:R-:W-:-:S04]  /*0830*/  LOP3.LUT P1, RZ, R16, 0x7fffffff, RZ, 0xc0, !PT ;  /* 0x7fffffff10ff7812 */ /* 0x000fc8000782c0ff */
[----:B------:R-:W-:-:S13]  /*0840*/  PLOP3.LUT P0, PT, P0, P1, PT, 0x2f, 0xf2 ;  /* 0x0000000000f2781c */ /* 0x000fda0000702577 */
[----:B------:R-:W-:Y:S05]  /*0850*/  @P0 BRA `(.L_x_18) ;  /* 0x0000000400000947 */ /* 0x000fea0003800000 */
[----:B------:R-:W-:Y:S02]  /*0860*/  ISETP.GE.AND P0, PT, R17, RZ, PT ;  /* 0x000000ff1100720c */ /* 0x000fe40003f06270 */
[----:B------:R-:W-:-:S11]  /*0870*/  ISETP.GE.AND P1, PT, R15, RZ, PT ;  /* 0x000000ff0f00720c */ /* 0x000fd60003f26270 */
[----:B------:R-:W-:Y:S02]  /*0880*/  @P0 IMAD.MOV.U32 R13, RZ, RZ, RZ ;  /* 0x000000ffff0d0224 */ /* 0x000fe400078e00ff */
[----:B------:R-:W-:Y:S01]  /*0890*/  @!P0 FFMA R3, R3, 1.84467440737095516160e+19, RZ ;  /* 0x5f80000003038823 */ /* 0x000fe200000000ff */
[----:B------:R-:W-:Y:S02]  /*08a0*/  @!P0 IMAD.MOV.U32 R13, RZ, RZ, -0x40 ;  /* 0xffffffc0ff0d8424 */ /* 0x000fe400078e00ff */
[----:B------:R-:W-:Y:S02]  /*08b0*/  @!P1 FFMA R16, R0, 1.84467440737095516160e+19, RZ ;  /* 0x5f80000000109823 */ /* 0x000fe400000000ff */
[----:B------:R-:W-:-:S07]  /*08c0*/  @!P1 VIADD R13, R13, 0x40 ;  /* 0x000000400d0d9836 */ /* 0x000fce0000000000 */
.L_x_14:
[----:B------:R-:W-:Y:S01]  /*08d0*/  LEA R15, R14, 0xc0800000, 0x17 ;  /* 0xc08000000e0f7811 */ /* 0x000fe200078eb8ff */
[----:B------:R-:W-:Y:S04]  /*08e0*/  BSSY.RECONVERGENT B3, `(.L_x_19) ;  /* 0x0000036000037945 */ /* 0x000fe80003800200 */
[----:B------:R-:W-:Y:S02]  /*08f0*/  IMAD.IADD R16, R16, 0x1, -R15 ;  /* 0x0000000110107824 */ /* 0x000fe400078e0a0f */
[----:B------:R-:W-:Y:S02]  /*0900*/  VIADD R15, R18, 0xffffff81 ;  /* 0xffffff81120f7836 */ /* 0x000fe40000000000 */
[----:B------:R0:W1:Y:S01]  /*0910*/  MUFU.RCP R17, R16 ;  /* 0x0000001000117308 */ /* 0x0000620000001000 */
[----:B------:R-:W-:Y:S01]  /*0920*/  FADD.FTZ R19, -R16, -RZ ;  /* 0x800000ff10137221 */ /* 0x000fe20000010100 */
[C---:B------:R-:W-:Y:S01]  /*0930*/  IMAD R0, R15.reuse, -0x800000, R3 ;  /* 0xff8000000f007824 */ /* 0x040fe200078e0203 */
[----:B0-----:R-:W-:-:S04]  /*0940*/  IADD3 R16, PT, PT, R15, 0x7f, -R14 ;  /* 0x0000007f0f107810 */ /* 0x001fc80007ffe80e */
[----:B------:R-:W-:Y:S01]  /*0950*/  IADD3 R13, PT, PT, R16, R13, RZ ;  /* 0x0000000d100d7210 */ /* 0x000fe20007ffe0ff */
[----:B-1----:R-:W-:-:S04]  /*0960*/  FFMA R18, R17, R19, 1 ;  /* 0x3f80000011127423 */ /* 0x002fc80000000013 */
[----:B------:R-:W-:-:S04]  /*0970*/  FFMA R3, R17, R18, R17 ;  /* 0x0000001211037223 */ /* 0x000fc80000000011 */
[----:B------:R-:W-:-:S04]  /*0980*/  FFMA R18, R0, R3, RZ ;  /* 0x0000000300127223 */ /* 0x000fc800000000ff */
[----:B------:R-:W-:-:S04]  /*0990*/  FFMA R17, R19, R18, R0 ;  /* 0x0000001213117223 */ /* 0x000fc80000000000 */
[----:B------:R-:W-:-:S04]  /*09a0*/  FFMA R18, R3, R17, R18 ;  /* 0x0000001103127223 */ /* 0x000fc80000000012 */
[----:B------:R-:W-:-:S04]  /*09b0*/  FFMA R19, R19, R18, R0 ;  /* 0x0000001213137223 */ /* 0x000fc80000000000 */
[----:B------:R-:W-:-:S05]  /*09c0*/  FFMA R0, R3, R19, R18 ;  /* 0x0000001303007223 */ /* 0x000fca0000000012 */
[----:B------:R-:W-:-:S04]  /*09d0*/  SHF.R.U32.HI R14, RZ, 0x17, R0 ;  /* 0x00000017ff0e7819 */ /* 0x000fc80000011600 */
[----:B------:R-:W-:-:S05]  /*09e0*/  LOP3.LUT R14, R14, 0xff, RZ, 0xc0, !PT ;  /* 0x000000ff0e0e7812 */ /* 0x000fca00078ec0ff */
[----:B------:R-:W-:-:S04]  /*09f0*/  IMAD.IADD R17, R14, 0x1, R13 ;  /* 0x000000010e117824 */ /* 0x000fc800078e020d */
[----:B------:R-:W-:-:S05]  /*0a00*/  VIADD R14, R17, 0xffffffff ;  /* 0xffffffff110e7836 */ /* 0x000fca0000000000 */
[----:B------:R-:W-:-:S13]  /*0a10*/  ISETP.GE.U32.AND P0, PT, R14, 0xfe, PT ;  /* 0x000000fe0e00780c */ /* 0x000fda0003f06070 */
[----:B------:R-:W-:Y:S05]  /*0a20*/  @!P0 BRA `(.L_x_20) ;  /* 0x0000000000808947 */ /* 0x000fea0003800000 */
[----:B------:R-:W-:-:S13]  /*0a30*/  ISETP.GT.AND P0, PT, R17, 0xfe, PT ;  /* 0x000000fe1100780c */ /* 0x000fda0003f04270 */
[----:B------:R-:W-:Y:S05]  /*0a40*/  @P0 BRA `(.L_x_21) ;  /* 0x00000000006c0947 */ /* 0x000fea0003800000 */
[----:B------:R-:W-:-:S13]  /*0a50*/  ISETP.GE.AND P0, PT, R17, 0x1, PT ;  /* 0x000000011100780c */ /* 0x000fda0003f06270 */
[----:B------:R-:W-:Y:S05]  /*0a60*/  @P0 BRA `(.L_x_22) ;  /* 0x0000000000740947 */ /* 0x000fea0003800000 */
[----:B------:R-:W-:Y:S02]  /*0a70*/  ISETP.GE.AND P0, PT, R17, -0x18, PT ;  /* 0xffffffe81100780c */ /* 0x000fe40003f06270 */
[----:B------:R-:W-:-:S11]  /*0a80*/  LOP3.LUT R0, R0, 0x80000000, RZ, 0xc0, !PT ;  /* 0x8000000000007812 */ /* 0x000fd600078ec0ff */
[----:B------:R-:W-:Y:S05]  /*0a90*/  @!P0 BRA `(.L_x_22) ;  /* 0x0000000000688947 */ /* 0x000fea0003800000 */
[-CC-:B------:R-:W-:Y:S01]  /*0aa0*/  FFMA.RZ R13, R3, R19.reuse, R18.reuse ;  /* 0x00000013030d7223 */ /* 0x180fe2000000c012 */
[----:B------:R-:W-:Y:S02]  /*0ab0*/  VIADD R16, R17, 0x20 ;  /* 0x0000002011107836 */ /* 0x000fe40000000000 */
[-CC-:B------:R-:W-:Y:S01]  /*0ac0*/  FFMA.RM R14, R3, R19.reuse, R18.reuse ;  /* 0x00000013030e7223 */ /* 0x180fe20000004012 */
[----:B------:R-:W-:Y:S02]  /*0ad0*/  ISETP.NE.AND P3, PT, R17, RZ, PT ;  /* 0x000000ff1100720c */ /* 0x000fe40003f65270 */
[----:B------:R-:W-:Y:S01]  /*0ae0*/  LOP3.LUT R15, R13, 0x7fffff, RZ, 0xc0, !PT ;  /* 0x007fffff0d0f7812 */ /* 0x000fe200078ec0ff */
[----:B------:R-:W-:Y:S01]  /*0af0*/  FFMA.RP R13, R3, R19, R18 ;  /* 0x00000013030d7223 */ /* 0x000fe20000008012 */
[----:B------:R-:W-:Y:S01]  /*0b00*/  IMAD.MOV R3, RZ, RZ, -R17 ;  /* 0x000000ffff037224 */ /* 0x000fe200078e0a11 */
[----:B------:R-:W-:Y:S02]  /*0b10*/  ISETP.NE.AND P1, PT, R17, RZ, PT ;  /* 0x000000ff1100720c */ /* 0x000fe40003f25270 */
[----:B------:R-:W-:-:S02]  /*0b20*/  LOP3.LUT R15, R15, 0x800000, RZ, 0xfc, !PT ;  /* 0x008000000f0f7812 */ /* 0x000fc400078efcff */
[----:B------:R-:W-:Y:S02]  /*0b30*/  FSETP.NEU.FTZ.AND P0, PT, R13, R14, PT ;  /* 0x0000000e0d00720b */ /* 0x000fe40003f1d000 */
[----:B------:R-:W-:Y:S02]  /*0b40*/  SHF.L.U32 R16, R15, R16, RZ ;  /* 0x000000100f107219 */ /* 0x000fe400000006ff */
[----:B------:R-:W-:Y:S02]  /*0b50*/  SEL R14, R3, RZ, P3 ;  /* 0x000000ff030e7207 */ /* 0x000fe40001800000 */
[----:B------:R-:W-:Y:S02]  /*0b60*/  ISETP.NE.AND P1, PT, R16, RZ, P1 ;  /* 0x000000ff1000720c */ /* 0x000fe40000f25270 */
[----:B------:R-:W-:Y:S02]  /*0b70*/  SHF.R.U32.HI R14, RZ, R14, R15 ;  /* 0x0000000eff0e7219 */ /* 0x000fe4000001160f */
[----:B------:R-:W-:-:S02]  /*0b80*/  PLOP3.LUT P0, PT, P0, P1, PT, 0xf8, 0x8f ;  /* 0x00000000008f781c */ /* 0x000fc40000703f70 */
[----:B------:R-:W-:Y:S02]  /*0b90*/  SHF.R.U32.HI R16, RZ, 0x1, R14 ;  /* 0x00000001ff107819 */ /* 0x000fe4000001160e */
[----:B------:R-:W-:-:S04]  /*0ba0*/  SEL R3, RZ, 0x1, !P0 ;  /* 0x00000001ff037807 */ /* 0x000fc80004000000 */
[----:B------:R-:W-:-:S04]  /*0bb0*/  LOP3.LUT R3, R3, 0x1, R16, 0xf8, !PT ;  /* 0x0000000103037812 */ /* 0x000fc800078ef810 */
[----:B------:R-:W-:-:S05]  /*0bc0*/  LOP3.LUT R3, R3, R14, RZ, 0xc0, !PT ;  /* 0x0000000e03037212 */ /* 0x000fca00078ec0ff */
[----:B------:R-:W-:-:S05]  /*0bd0*/  IMAD.IADD R3, R16, 0x1, R3 ;  /* 0x0000000110037824 */ /* 0x000fca00078e0203 */
[----:B------:R-:W-:Y:S01]  /*0be0*/  LOP3.LUT R0, R3, R0, RZ, 0xfc, !PT ;  /* 0x0000000003007212 */ /* 0x000fe200078efcff */
[----:B------:R-:W-:Y:S06]  /*0bf0*/  BRA `(.L_x_22) ;  /* 0x0000000000107947 */ /* 0x000fec0003800000 */
.L_x_21:
[----:B------:R-:W-:-:S04]  /*0c00*/  LOP3.LUT R0, R0, 0x80000000, RZ, 0xc0, !PT ;  /* 0x8000000000007812 */ /* 0x000fc800078ec0ff */
[----:B------:R-:W-:Y:S01]  /*0c10*/  LOP3.LUT R0, R0, 0x7f800000, RZ, 0xfc, !PT ;  /* 0x7f80000000007812 */ /* 0x000fe200078efcff */
[----:B------:R-:W-:Y:S06]  /*0c20*/  BRA `(.L_x_22) ;  /* 0x0000000000047947 */ /* 0x000fec0003800000 */
.L_x_20:
[----:B------:R-:W-:-:S07]  /*0c30*/  IMAD R0, R13, 0x800000, R0 ;  /* 0x008000000d007824 */ /* 0x000fce00078e0200 */
.L_x_22:
[----:B------:R-:W-:Y:S05]  /*0c40*/  BSYNC.RECONVERGENT B3 ;  /* 0x0000000000037941 */ /* 0x000fea0003800200 */
.L_x_19:
[----:B------:R-:W-:Y:S05]  /*0c50*/  BRA `(.L_x_23) ;  /* 0x0000000000207947 */ /* 0x000fea0003800000 */
.L_x_18:
[----:B------:R-:W-:-:S04]  /*0c60*/  LOP3.LUT R0, R16, 0x80000000, R3, 0x48, !PT ;  /* 0x8000000010007812 */ /* 0x000fc800078e4803 */
[----:B------:R-:W-:Y:S01]  /*0c70*/  LOP3.LUT R0, R0, 0x7f800000, RZ, 0xfc, !PT ;  /* 0x7f80000000007812 */ /* 0x000fe200078efcff */
[----:B------:R-:W-:Y:S06]  /*0c80*/  BRA `(.L_x_23) ;  /* 0x0000000000147947 */ /* 0x000fec0003800000 */
.L_x_17:
[----:B------:R-:W-:Y:S01]  /*0c90*/  LOP3.LUT R0, R16, 0x80000000, R3, 0x48, !PT ;  /* 0x8000000010007812 */ /* 0x000fe200078e4803 */
[----:B------:R-:W-:Y:S06]  /*0ca0*/  BRA `(.L_x_23) ;  /* 0x00000000000c7947 */ /* 0x000fec0003800000 */
.L_x_16:
[----:B------:R-:W0:Y:S01]  /*0cb0*/  MUFU.RSQ R0, -QNAN ;  /* 0xffc0000000007908 */ /* 0x000e220000001400 */
[----:B------:R-:W-:Y:S05]  /*0cc0*/  BRA `(.L_x_23) ;  /* 0x0000000000047947 */ /* 0x000fea0003800000 */
.L_x_15:
[----:B------:R-:W-:-:S07]  /*0cd0*/  FADD.FTZ R0, R3, R0 ;  /* 0x0000000003007221 */ /* 0x000fce0000010000 */
.L_x_23:
[----:B------:R-:W-:Y:S05]  /*0ce0*/  BSYNC.RECONVERGENT B2 ;  /* 0x0000000000027941 */ /* 0x000fea0003800200 */
.L_x_13:
[----:B------:R-:W-:-:S04]  /*0cf0*/  IMAD.MOV.U32 R13, RZ, RZ, 0x0 ;  /* 0x00000000ff0d7424 */ /* 0x000fc800078e00ff */
[----:B0-----:R-:W-:Y:S05]  /*0d00*/  RET.REL.NODEC R12 `(_Z18computation_kernelPfi) ;  /* 0xfffffff00cbc7950 */ /* 0x001fea0003c3ffff */
.L_x_24:
[----:B------:R-:W-:-:S00]  /*0d10*/  BRA `(.L_x_24) ;  /* 0xfffffffc00fc7947 */ /* 0x000fc0000383ffff */
[----:B------:R-:W-:-:S00]  /*0d20*/  NOP ;  /* 0x0000000000007918 */ /* 0x000fc00000000000 */
        /* <DEDUP_REMOVED lines=13> */
.L_x_25:


//--------------------- .nv.shared._Z18computation_kernelPfi --------------------------
	.section	.nv.shared._Z18computation_kernelPfi,"aw",@nobits
	.sectionflags	@""
	.align	16
	.zero		1024


//--------------------- .nv.shared.reserved.0     --------------------------
	.section	.nv.shared.reserved.0,"aw",@nobits
	.weak		__nv_reservedSMEM_offset_0_alias
	.size		__nv_reservedSMEM_offset_0_alias, 0, 64
	.other		__nv_reservedSMEM_offset_0_alias,@"STO_CUDA_RESERVED_SHARED STV_DEFAULT"
__nv_reservedSMEM_offset_0_alias:
	.zero		0
	.zero		64


//--------------------- .nv.constant0._Z18computation_kernelPfi --------------------------
	.section	.nv.constant0._Z18computation_kernelPfi,"a",@progbits
	.sectionflags	@""
	.align	4
.nv.constant0._Z18computation_kernelPfi:
	.zero		908


//--------------------- SYMBOLS --------------------------

	.type		.nv.reservedSmem.offset0,@object
	.size		.nv.reservedSmem.offset0,0x4
	.type		.nv.reservedSmem.cap,@object
	.size		.nv.reservedSmem.cap,0x4
